//
// Generated by NVIDIA NVVM Compiler
//
// Compiler Build ID: CL-36424714
// Cuda compilation tools, release 13.0, V13.0.88
// Based on NVVM 20.0.0
//

.version 9.0
.target sm_100
.address_size 64

	// .globl	_Z24greyScaleCoalescedKernelPhS_ii

.visible .entry _Z24greyScaleCoalescedKernelPhS_ii(
	.param .u64 .ptr .align 1 _Z24greyScaleCoalescedKernelPhS_ii_param_0,
	.param .u64 .ptr .align 1 _Z24greyScaleCoalescedKernelPhS_ii_param_1,
	.param .u32 _Z24greyScaleCoalescedKernelPhS_ii_param_2,
	.param .u32 _Z24greyScaleCoalescedKernelPhS_ii_param_3
)
{
	.reg .pred 	%p<7>;
	.reg .b16 	%rs<31>;
	.reg .b32 	%r<36>;
	.reg .b64 	%rd<21>;

	ld.param.u64 	%rd3, [_Z24greyScaleCoalescedKernelPhS_ii_param_0];
	ld.param.u64 	%rd4, [_Z24greyScaleCoalescedKernelPhS_ii_param_1];
	ld.param.u32 	%r15, [_Z24greyScaleCoalescedKernelPhS_ii_param_2];
	ld.param.u32 	%r16, [_Z24greyScaleCoalescedKernelPhS_ii_param_3];
	cvta.to.global.u64 	%rd1, %rd4;
	cvta.to.global.u64 	%rd2, %rd3;
	mov.u32 	%r17, %ntid.x;
	mov.u32 	%r18, %ctaid.x;
	mov.u32 	%r19, %tid.x;
	mad.lo.s32 	%r34, %r17, %r18, %r19;
	setp.ge.s32 	%p1, %r34, %r15;
	@%p1 bra 	$L__BB0_7;
	add.s32 	%r20, %r34, %r16;
	max.s32 	%r21, %r15, %r20;
	setp.lt.s32 	%p2, %r20, %r15;
	selp.u32 	%r22, 1, 0, %p2;
	add.s32 	%r23, %r20, %r22;
	sub.s32 	%r24, %r21, %r23;
	div.u32 	%r25, %r24, %r16;
	add.s32 	%r2, %r25, %r22;
	and.b32  	%r26, %r2, 3;
	setp.eq.s32 	%p3, %r26, 3;
	@%p3 bra 	$L__BB0_4;
	mul.lo.s32 	%r32, %r34, 3;
	mul.lo.s32 	%r4, %r16, 3;
	add.s32 	%r27, %r2, 1;
	and.b32  	%r28, %r27, 3;
	neg.s32 	%r31, %r28;
$L__BB0_3:
	.pragma "nounroll";
	cvt.s64.s32 	%rd5, %r34;
	add.s64 	%rd6, %rd1, %rd5;
	cvt.s64.s32 	%rd7, %r32;
	add.s64 	%rd8, %rd2, %rd7;
	ld.global.u8 	%rs1, [%rd8];
	ld.global.u8 	%rs2, [%rd8+1];
	add.s16 	%rs3, %rs2, %rs1;
	ld.global.u8 	%rs4, [%rd8+2];
	add.s16 	%rs5, %rs3, %rs4;
	mul.hi.u16 	%rs6, %rs5, 21846;
	st.global.u8 	[%rd6], %rs6;
	add.s32 	%r34, %r34, %r16;
	add.s32 	%r32, %r32, %r4;
	add.s32 	%r31, %r31, 1;
	setp.ne.s32 	%p4, %r31, 0;
	@%p4 bra 	$L__BB0_3;
$L__BB0_4:
	setp.lt.u32 	%p5, %r2, 3;
	@%p5 bra 	$L__BB0_7;
	cvt.s64.s32 	%rd13, %r16;
	mul.wide.s32 	%rd14, %r16, 3;
	shl.b32 	%r30, %r16, 2;
$L__BB0_6:
	mul.lo.s32 	%r29, %r34, 3;
	cvt.s64.s32 	%rd9, %r29;
	add.s64 	%rd10, %rd2, %rd9;
	ld.global.u8 	%rs7, [%rd10];
	ld.global.u8 	%rs8, [%rd10+1];
	add.s16 	%rs9, %rs8, %rs7;
	ld.global.u8 	%rs10, [%rd10+2];
	add.s16 	%rs11, %rs9, %rs10;
	mul.hi.u16 	%rs12, %rs11, 21846;
	cvt.s64.s32 	%rd11, %r34;
	add.s64 	%rd12, %rd1, %rd11;
	st.global.u8 	[%rd12], %rs12;
	add.s64 	%rd15, %rd10, %rd14;
	ld.global.u8 	%rs13, [%rd15];
	ld.global.u8 	%rs14, [%rd15+1];
	add.s16 	%rs15, %rs14, %rs13;
	ld.global.u8 	%rs16, [%rd15+2];
	add.s16 	%rs17, %rs15, %rs16;
	mul.hi.u16 	%rs18, %rs17, 21846;
	add.s64 	%rd16, %rd12, %rd13;
	st.global.u8 	[%rd16], %rs18;
	add.s64 	%rd17, %rd15, %rd14;
	ld.global.u8 	%rs19, [%rd17];
	ld.global.u8 	%rs20, [%rd17+1];
	add.s16 	%rs21, %rs20, %rs19;
	ld.global.u8 	%rs22, [%rd17+2];
	add.s16 	%rs23, %rs21, %rs22;
	mul.hi.u16 	%rs24, %rs23, 21846;
	add.s64 	%rd18, %rd16, %rd13;
	st.global.u8 	[%rd18], %rs24;
	add.s64 	%rd19, %rd17, %rd14;
	ld.global.u8 	%rs25, [%rd19];
	ld.global.u8 	%rs26, [%rd19+1];
	add.s16 	%rs27, %rs26, %rs25;
	ld.global.u8 	%rs28, [%rd19+2];
	add.s16 	%rs29, %rs27, %rs28;
	mul.hi.u16 	%rs30, %rs29, 21846;
	add.s64 	%rd20, %rd18, %rd13;
	st.global.u8 	[%rd20], %rs30;
	add.s32 	%r34, %r30, %r34;
	setp.lt.s32 	%p6, %r34, %r15;
	@%p6 bra 	$L__BB0_6;
$L__BB0_7:
	ret;

}
	// .globl	_Z20greyScaleBasicKernelPhS_ii
.visible .entry _Z20greyScaleBasicKernelPhS_ii(
	.param .u64 .ptr .align 1 _Z20greyScaleBasicKernelPhS_ii_param_0,
	.param .u64 .ptr .align 1 _Z20greyScaleBasicKernelPhS_ii_param_1,
	.param .u32 _Z20greyScaleBasicKernelPhS_ii_param_2,
	.param .u32 _Z20greyScaleBasicKernelPhS_ii_param_3
)
{
	.reg .pred 	%p<7>;
	.reg .b16 	%rs<31>;
	.reg .b32 	%r<30>;
	.reg .b64 	%rd<33>;

	ld.param.u64 	%rd5, [_Z20greyScaleBasicKernelPhS_ii_param_0];
	ld.param.u64 	%rd6, [_Z20greyScaleBasicKernelPhS_ii_param_1];
	ld.param.u32 	%r11, [_Z20greyScaleBasicKernelPhS_ii_param_2];
	ld.param.u32 	%r12, [_Z20greyScaleBasicKernelPhS_ii_param_3];
	cvta.to.global.u64 	%rd1, %rd6;
	cvta.to.global.u64 	%rd2, %rd5;
	mov.u32 	%r13, %ntid.x;
	mov.u32 	%r14, %ctaid.x;
	mov.u32 	%r15, %tid.x;
	mad.lo.s32 	%r28, %r13, %r14, %r15;
	setp.ge.s32 	%p1, %r28, %r11;
	@%p1 bra 	$L__BB1_7;
	add.s32 	%r16, %r28, %r12;
	max.s32 	%r17, %r11, %r16;
	setp.lt.s32 	%p2, %r16, %r11;
	selp.u32 	%r18, 1, 0, %p2;
	add.s32 	%r19, %r16, %r18;
	sub.s32 	%r20, %r17, %r19;
	div.u32 	%r21, %r20, %r12;
	add.s32 	%r2, %r21, %r18;
	and.b32  	%r22, %r2, 3;
	setp.eq.s32 	%p3, %r22, 3;
	@%p3 bra 	$L__BB1_4;
	cvt.s64.s32 	%rd7, %r11;
	add.s64 	%rd3, %rd2, %rd7;
	mul.wide.s32 	%rd8, %r11, 2;
	add.s64 	%rd4, %rd2, %rd8;
	add.s32 	%r23, %r2, 1;
	and.b32  	%r24, %r23, 3;
	neg.s32 	%r26, %r24;
$L__BB1_3:
	.pragma "nounroll";
	cvt.s64.s32 	%rd9, %r28;
	add.s64 	%rd10, %rd1, %rd9;
	add.s64 	%rd11, %rd3, %rd9;
	add.s64 	%rd12, %rd4, %rd9;
	add.s64 	%rd13, %rd2, %rd9;
	ld.global.u8 	%rs1, [%rd13];
	ld.global.u8 	%rs2, [%rd11];
	add.s16 	%rs3, %rs2, %rs1;
	ld.global.u8 	%rs4, [%rd12];
	add.s16 	%rs5, %rs3, %rs4;
	mul.hi.u16 	%rs6, %rs5, 21846;
	st.global.u8 	[%rd10], %rs6;
	add.s32 	%r28, %r28, %r12;
	add.s32 	%r26, %r26, 1;
	setp.ne.s32 	%p4, %r26, 0;
	@%p4 bra 	$L__BB1_3;
$L__BB1_4:
	setp.lt.u32 	%p5, %r2, 3;
	@%p5 bra 	$L__BB1_7;
	cvt.s64.s32 	%rd16, %r11;
	cvt.s64.s32 	%rd20, %r12;
	shl.b32 	%r25, %r12, 2;
$L__BB1_6:
	cvt.s64.s32 	%rd14, %r28;
	add.s64 	%rd15, %rd2, %rd14;
	ld.global.u8 	%rs7, [%rd15];
	add.s64 	%rd17, %rd15, %rd16;
	ld.global.u8 	%rs8, [%rd17];
	add.s16 	%rs9, %rs8, %rs7;
	add.s64 	%rd18, %rd17, %rd16;
	ld.global.u8 	%rs10, [%rd18];
	add.s16 	%rs11, %rs9, %rs10;
	mul.hi.u16 	%rs12, %rs11, 21846;
	add.s64 	%rd19, %rd1, %rd14;
	st.global.u8 	[%rd19], %rs12;
	add.s64 	%rd21, %rd15, %rd20;
	ld.global.u8 	%rs13, [%rd21];
	add.s64 	%rd22, %rd21, %rd16;
	ld.global.u8 	%rs14, [%rd22];
	add.s16 	%rs15, %rs14, %rs13;
	add.s64 	%rd23, %rd22, %rd16;
	ld.global.u8 	%rs16, [%rd23];
	add.s16 	%rs17, %rs15, %rs16;
	mul.hi.u16 	%rs18, %rs17, 21846;
	add.s64 	%rd24, %rd19, %rd20;
	st.global.u8 	[%rd24], %rs18;
	add.s64 	%rd25, %rd21, %rd20;
	ld.global.u8 	%rs19, [%rd25];
	add.s64 	%rd26, %rd25, %rd16;
	ld.global.u8 	%rs20, [%rd26];
	add.s16 	%rs21, %rs20, %rs19;
	add.s64 	%rd27, %rd26, %rd16;
	ld.global.u8 	%rs22, [%rd27];
	add.s16 	%rs23, %rs21, %rs22;
	mul.hi.u16 	%rs24, %rs23, 21846;
	add.s64 	%rd28, %rd24, %rd20;
	st.global.u8 	[%rd28], %rs24;
	add.s64 	%rd29, %rd25, %rd20;
	ld.global.u8 	%rs25, [%rd29];
	add.s64 	%rd30, %rd29, %rd16;
	ld.global.u8 	%rs26, [%rd30];
	add.s16 	%rs27, %rs26, %rs25;
	add.s64 	%rd31, %rd30, %rd16;
	ld.global.u8 	%rs28, [%rd31];
	add.s16 	%rs29, %rs27, %rs28;
	mul.hi.u16 	%rs30, %rs29, 21846;
	add.s64 	%rd32, %rd28, %rd20;
	st.global.u8 	[%rd32], %rs30;
	add.s32 	%r28, %r25, %r28;
	setp.lt.s32 	%p6, %r28, %r11;
	@%p6 bra 	$L__BB1_6;
$L__BB1_7:
	ret;

}


// ===== COMPILED SASS (sm_100) =====

	.target	sm_100

	.elftype	@"ET_EXEC"


//--------------------- .note.nv.tkinfo           --------------------------
	.section	.note.nv.tkinfo,"",@"SHT_NOTE"
	.sectionflags	@"SHF_NOTE_NV_TKINFO"
	.tkinfo
        /*0018*/ 	.word	0x00000002
        /*0030*/ 	.string	""
        /*0030*/ 	.string	"ptxas"
        /*0030*/ 	.string	"Cuda compilation tools, release 13.0, V13.0.88"
        /*0030*/ 	.string	"Build cuda_13.0.r13.0/compiler.36424714_0"
        /*0030*/ 	.string	"-arch sm_100 -m 64 "



//--------------------- .note.nv.cuinfo           --------------------------
	.section	.note.nv.cuinfo,"",@"SHT_NOTE"
	.sectionflags	@"SHF_NOTE_NV_CUINFO"
        /*0018*/ 	.short	0x0002
        /*001a*/ 	.short	0x0064
        /*001c*/ 	.short	0x0082
	.zero		2


//--------------------- .nv.info                  --------------------------
	.section	.nv.info,"",@"SHT_CUDA_INFO"
	.align	4


	//----- nvinfo : EIATTR_REGCOUNT
	.align		4
        /*0000*/ 	.byte	0x04, 0x2f
        /*0002*/ 	.short	(.L_1 - .L_0)
	.align		4
.L_0:
        /*0004*/ 	.word	index@(_Z24greyScaleCoalescedKernelPhS_ii)
        /*0008*/ 	.word	0x00000012


	//----- nvinfo : EIATTR_FRAME_SIZE
	.align		4
.L_1:
        /*000c*/ 	.byte	0x04, 0x11
        /*000e*/ 	.short	(.L_3 - .L_2)
	.align		4
.L_2:
        /*0010*/ 	.word	index@(_Z24greyScaleCoalescedKernelPhS_ii)
        /*0014*/ 	.word	0x00000000


	//----- nvinfo : EIATTR_REGCOUNT
	.align		4
.L_3:
        /*0018*/ 	.byte	0x04, 0x2f
        /*001a*/ 	.short	(.L_5 - .L_4)
	.align		4
.L_4:
        /*001c*/ 	.word	index@(_Z20greyScaleBasicKernelPhS_ii)
        /*0020*/ 	.word	0x00000018


	//----- nvinfo : EIATTR_FRAME_SIZE
	.align		4
.L_5:
        /*0024*/ 	.byte	0x04, 0x11
        /*0026*/ 	.short	(.L_7 - .L_6)
	.align		4
.L_6:
        /*0028*/ 	.word	index@(_Z20greyScaleBasicKernelPhS_ii)
        /*002c*/ 	.word	0x00000000


	//----- nvinfo : EIATTR_MIN_STACK_SIZE
	.align		4
.L_7:
        /*0030*/ 	.byte	0x04, 0x12
        /*0032*/ 	.short	(.L_9 - .L_8)
	.align		4
.L_8:
        /*0034*/ 	.word	index@(_Z20greyScaleBasicKernelPhS_ii)
        /*0038*/ 	.word	0x00000000


	//----- nvinfo : EIATTR_MIN_STACK_SIZE
	.align		4
.L_9:
        /*003c*/ 	.byte	0x04, 0x12
        /*003e*/ 	.short	(.L_11 - .L_10)
	.align		4
.L_10:
        /*0040*/ 	.word	index@(_Z24greyScaleCoalescedKernelPhS_ii)
        /*0044*/ 	.word	0x00000000
.L_11:


//--------------------- .nv.compat                --------------------------
	.section	.nv.compat,"",@"SHT_CUDA_COMPAT_INFO"
	.align	4
        /*0000*/ 	.byte	0x02, 0x09, 0x00, 0x00, 0x02, 0x02, 0x01, 0x00, 0x02, 0x05, 0x05, 0x00, 0x03, 0x07, 0x01, 0x01
        /*0010*/ 	.byte	0x02, 0x03, 0x00, 0x00, 0x02, 0x06, 0x01, 0x00, 0x04, 0x0b, 0x08, 0x00, 0x09, 0x00, 0x00, 0x00
        /*0020*/ 	.byte	0x00, 0x00, 0x00, 0x00


//--------------------- .nv.info._Z20greyScaleBasicKernelPhS_ii --------------------------
	.section	.nv.info._Z20greyScaleBasicKernelPhS_ii,"",@"SHT_CUDA_INFO"
	.sectionflags	@""
	.align	4


	//----- nvinfo : EIATTR_CUDA_API_VERSION
	.align		4
        /*0000*/ 	.byte	0x04, 0x37
        /*0002*/ 	.short	(.L_13 - .L_12)
.L_12:
        /*0004*/ 	.word	0x00000082


	//----- nvinfo : EIATTR_KPARAM_INFO
	.align		4
.L_13:
        /*0008*/ 	.byte	0x04, 0x17
        /*000a*/ 	.short	(.L_15 - .L_14)
.L_14:
        /*000c*/ 	.word	0x00000000
        /*0010*/ 	.short	0x0003
        /*0012*/ 	.short	0x0014
        /*0014*/ 	.byte	0x00, 0xf0, 0x11, 0x00


	//----- nvinfo : EIATTR_KPARAM_INFO
	.align		4
.L_15:
        /*0018*/ 	.byte	0x04, 0x17
        /*001a*/ 	.short	(.L_17 - .L_16)
.L_16:
        /*001c*/ 	.word	0x00000000
        /*0020*/ 	.short	0x0002
        /*0022*/ 	.short	0x0010
        /*0024*/ 	.byte	0x00, 0xf0, 0x11, 0x00


	//----- nvinfo : EIATTR_KPARAM_INFO
	.align		4
.L_17:
        /*0028*/ 	.byte	0x04, 0x17
        /*002a*/ 	.short	(.L_19 - .L_18)
.L_18:
        /*002c*/ 	.word	0x00000000
        /*0030*/ 	.short	0x0001
        /*0032*/ 	.short	0x0008
        /*0034*/ 	.byte	0x00, 0xf5, 0x21, 0x00


	//----- nvinfo : EIATTR_KPARAM_INFO
	.align		4
.L_19:
        /*0038*/ 	.byte	0x04, 0x17
        /*003a*/ 	.short	(.L_21 - .L_20)
.L_20:
        /*003c*/ 	.word	0x00000000
        /*0040*/ 	.short	0x0000
        /*0042*/ 	.short	0x0000
        /*0044*/ 	.byte	0x00, 0xf5, 0x21, 0x00


	//----- nvinfo : EIATTR_SPARSE_MMA_MASK
	.align		4
.L_21:
        /*0048*/ 	.byte	0x03, 0x50
        /*004a*/ 	.short	0x0000


	//----- nvinfo : EIATTR_MAXREG_COUNT
	.align		4
        /*004c*/ 	.byte	0x03, 0x1b
        /*004e*/ 	.short	0x00ff


	//----- nvinfo : EIATTR_MERCURY_ISA_VERSION
	.align		4
        /*0050*/ 	.byte	0x03, 0x5f
        /*0052*/ 	.short	0x0101


	//----- nvinfo : EIATTR_VRC_CTA_INIT_COUNT
	.align		4
        /*0054*/ 	.byte	0x02, 0x4a
	.zero		1
	.zero		1


	//----- nvinfo : EIATTR_EXIT_INSTR_OFFSETS
	.align		4
        /*0058*/ 	.byte	0x04, 0x1c
        /*005a*/ 	.short	(.L_23 - .L_22)


	//   ....[0]....
.L_22:
        /*005c*/ 	.word	0x00000070


	//   ....[1]....
        /*0060*/ 	.word	0x00000450


	//   ....[2]....
        /*0064*/ 	.word	0x00000890


	//----- nvinfo : EIATTR_CRS_STACK_SIZE
	.align		4
.L_23:
        /*0068*/ 	.byte	0x04, 0x1e
        /*006a*/ 	.short	(.L_25 - .L_24)
.L_24:
        /*006c*/ 	.word	0x00000000


	//----- nvinfo : EIATTR_CBANK_PARAM_SIZE
	.align		4
.L_25:
        /*0070*/ 	.byte	0x03, 0x19
        /*0072*/ 	.short	0x0018


	//----- nvinfo : EIATTR_PARAM_CBANK
	.align		4
        /*0074*/ 	.byte	0x04, 0x0a
        /*0076*/ 	.short	(.L_27 - .L_26)
	.align		4
.L_26:
        /*0078*/ 	.word	index@(.nv.constant0._Z20greyScaleBasicKernelPhS_ii)
        /*007c*/ 	.short	0x0380
        /*007e*/ 	.short	0x0018


	//----- nvinfo : EIATTR_SW_WAR
	.align		4
.L_27:
        /*0080*/ 	.byte	0x04, 0x36
        /*0082*/ 	.short	(.L_29 - .L_28)
.L_28:
        /*0084*/ 	.word	0x00000008
.L_29:


//--------------------- .nv.info._Z24greyScaleCoalescedKernelPhS_ii --------------------------
	.section	.nv.info._Z24greyScaleCoalescedKernelPhS_ii,"",@"SHT_CUDA_INFO"
	.sectionflags	@""
	.align	4


	//----- nvinfo : EIATTR_CUDA_API_VERSION
	.align		4
        /*0000*/ 	.byte	0x04, 0x37
        /*0002*/ 	.short	(.L_31 - .L_30)
.L_30:
        /*0004*/ 	.word	0x00000082


	//----- nvinfo : EIATTR_KPARAM_INFO
	.align		4
.L_31:
        /*0008*/ 	.byte	0x04, 0x17
        /*000a*/ 	.short	(.L_33 - .L_32)
.L_32:
        /*000c*/ 	.word	0x00000000
        /*0010*/ 	.short	0x0003
        /*0012*/ 	.short	0x0014
        /*0014*/ 	.byte	0x00, 0xf0, 0x11, 0x00


	//----- nvinfo : EIATTR_KPARAM_INFO
	.align		4
.L_33:
        /*0018*/ 	.byte	0x04, 0x17
        /*001a*/ 	.short	(.L_35 - .L_34)
.L_34:
        /*001c*/ 	.word	0x00000000
        /*0020*/ 	.short	0x0002
        /*0022*/ 	.short	0x0010
        /*0024*/ 	.byte	0x00, 0xf0, 0x11, 0x00


	//----- nvinfo : EIATTR_KPARAM_INFO
	.align		4
.L_35:
        /*0028*/ 	.byte	0x04, 0x17
        /*002a*/ 	.short	(.L_37 - .L_36)
.L_36:
        /*002c*/ 	.word	0x00000000
        /*0030*/ 	.short	0x0001
        /*0032*/ 	.short	0x0008
        /*0034*/ 	.byte	0x00, 0xf5, 0x21, 0x00


	//----- nvinfo : EIATTR_KPARAM_INFO
	.align		4
.L_37:
        /*0038*/ 	.byte	0x04, 0x17
        /*003a*/ 	.short	(.L_39 - .L_38)
.L_38:
        /*003c*/ 	.word	0x00000000
        /*0040*/ 	.short	0x0000
        /*0042*/ 	.short	0x0000
        /*0044*/ 	.byte	0x00, 0xf5, 0x21, 0x00


	//----- nvinfo : EIATTR_SPARSE_MMA_MASK
	.align		4
.L_39:
        /*0048*/ 	.byte	0x03, 0x50
        /*004a*/ 	.short	0x0000


	//----- nvinfo : EIATTR_MAXREG_COUNT
	.align		4
        /*004c*/ 	.byte	0x03, 0x1b
        /*004e*/ 	.short	0x00ff


	//----- nvinfo : EIATTR_MERCURY_ISA_VERSION
	.align		4
        /*0050*/ 	.byte	0x03, 0x5f
        /*0052*/ 	.short	0x0101


	//----- nvinfo : EIATTR_VRC_CTA_INIT_COUNT
	.align		4
        /*0054*/ 	.byte	0x02, 0x4a
	.zero		1
	.zero		1


	//----- nvinfo : EIATTR_EXIT_INSTR_OFFSETS
	.align		4
        /*0058*/ 	.byte	0x04, 0x1c
        /*005a*/ 	.short	(.L_41 - .L_40)


	//   ....[0]....
.L_40:
        /*005c*/ 	.word	0x00000070


	//   ....[1]....
        /*0060*/ 	.word	0x000003d0


	//   ....[2]....
        /*0064*/ 	.word	0x000006d0


	//----- nvinfo : EIATTR_CRS_STACK_SIZE
	.align		4
.L_41:
        /*0068*/ 	.byte	0x04, 0x1e
        /*006a*/ 	.short	(.L_43 - .L_42)
.L_42:
        /*006c*/ 	.word	0x00000000


	//----- nvinfo : EIATTR_CBANK_PARAM_SIZE
	.align		4
.L_43:
        /*0070*/ 	.byte	0x03, 0x19
        /*0072*/ 	.short	0x0018


	//----- nvinfo : EIATTR_PARAM_CBANK
	.align		4
        /*0074*/ 	.byte	0x04, 0x0a
        /*0076*/ 	.short	(.L_45 - .L_44)
	.align		4
.L_44:
        /*0078*/ 	.word	index@(.nv.constant0._Z24greyScaleCoalescedKernelPhS_ii)
        /*007c*/ 	.short	0x0380
        /*007e*/ 	.short	0x0018


	//----- nvinfo : EIATTR_SW_WAR
	.align		4
.L_45:
        /*0080*/ 	.byte	0x04, 0x36
        /*0082*/ 	.short	(.L_47 - .L_46)
.L_46:
        /*0084*/ 	.word	0x00000008
.L_47:


//--------------------- .nv.callgraph             --------------------------
	.section	.nv.callgraph,"",@"SHT_CUDA_CALLGRAPH"
	.align	4
	.sectionentsize	8
	.align		4
        /*0000*/ 	.word	0x00000000
	.align		4
        /*0004*/ 	.word	0xffffffff
	.align		4
        /*0008*/ 	.word	0x00000000
	.align		4
        /*000c*/ 	.word	0xfffffffe
	.align		4
        /*0010*/ 	.word	0x00000000
	.align		4
        /*0014*/ 	.word	0xfffffffd
	.align		4
        /*0018*/ 	.word	0x00000000
	.align		4
        /*001c*/ 	.word	0xfffffffc


//--------------------- .text._Z20greyScaleBasicKernelPhS_ii --------------------------
	.section	.text._Z20greyScaleBasicKernelPhS_ii,"ax",@progbits
	.align	128
        .global         _Z20greyScaleBasicKernelPhS_ii
        .type           _Z20greyScaleBasicKernelPhS_ii,@function
        .size           _Z20greyScaleBasicKernelPhS_ii,(.L_x_10 - _Z20greyScaleBasicKernelPhS_ii)
        .other          _Z20greyScaleBasicKernelPhS_ii,@"STO_CUDA_ENTRY STV_DEFAULT"
_Z20greyScaleBasicKernelPhS_ii:
.text._Z20greyScaleBasicKernelPhS_ii:
[----:B------:R-:W-:Y:S01]  /*0000*/  LDC R1, c[0x0][0x37c] ;  /* 0x0000df00ff017b82 */ /* 0x000fe20000000800 */
[----:B------:R-:W0:Y:S07]  /*0010*/  S2R R3, SR_CTAID.X ;  /* 0x0000000000037919 */ /* 0x000e2e0000002500 */
[----:B------:R-:W1:Y:S01]  /*0020*/  LDC R0, c[0x0][0x390] ;  /* 0x0000e400ff007b82 */ /* 0x000e620000000800 */
[----:B------:R-:W0:Y:S01]  /*0030*/  LDCU UR4, c[0x0][0x360] ;  /* 0x00006c00ff0477ac */ /* 0x000e220008000800 */
[----:B------:R-:W0:Y:S02]  /*0040*/  S2R R2, SR_TID.X ;  /* 0x0000000000027919 */ /* 0x000e240000002100 */
[----:B0-----:R-:W-:-:S05]  /*0050*/  IMAD R3, R3, UR4, R2 ;  /* 0x0000000403037c24 */ /* 0x001fca000f8e0202 */
[----:B-1----:R-:W-:-:S13]  /*0060*/  ISETP.GE.AND P0, PT, R3, R0, PT ;  /* 0x000000000300720c */ /* 0x002fda0003f06270 */
[----:B------:R-:W-:Y:S05]  /*0070*/  @P0 EXIT ;  /* 0x000000000000094d */ /* 0x000fea0003800000 */
[----:B------:R-:W0:Y:S01]  /*0080*/  LDC R2, c[0x0][0x394] ;  /* 0x0000e500ff027b82 */ /* 0x000e220000000800 */
[----:B------:R-:W1:Y:S01]  /*0090*/  LDCU.64 UR4, c[0x0][0x358] ;  /* 0x00006b00ff0477ac */ /* 0x000e620008000a00 */
[----:B------:R-:W-:Y:S01]  /*00a0*/  BSSY.RECONVERGENT B0, `(.L_x_0) ;  /* 0x000003a000007945 */ /* 0x000fe20003800200 */
[----:B------:R-:W2:Y:S01]  /*00b0*/  LDCU.64 UR6, c[0x0][0x388] ;  /* 0x00007100ff0677ac */ /* 0x000ea20008000a00 */
[----:B0-----:R-:W0:Y:S01]  /*00c0*/  I2F.U32.RP R9, R2 ;  /* 0x0000000200097306 */ /* 0x001e220000209000 */
[----:B------:R-:W-:Y:S01]  /*00d0*/  IMAD.IADD R7, R3, 0x1, R2 ;  /* 0x0000000103077824 */ /* 0x000fe200078e0202 */
[----:B------:R-:W-:-:S04]  /*00e0*/  ISETP.NE.U32.AND P2, PT, R2, RZ, PT ;  /* 0x000000ff0200720c */ /* 0x000fc80003f45070 */
[CC--:B------:R-:W-:Y:S02]  /*00f0*/  ISETP.GE.AND P0, PT, R7.reuse, R0.reuse, PT ;  /* 0x000000000700720c */ /* 0x0c0fe40003f06270 */
[----:B------:R-:W-:Y:S02]  /*0100*/  VIMNMX R6, PT, PT, R7, R0, !PT ;  /* 0x0000000007067248 */ /* 0x000fe40007fe0100 */
[----:B------:R-:W-:-:S04]  /*0110*/  SEL R8, RZ, 0x1, P0 ;  /* 0x00000001ff087807 */ /* 0x000fc80000000000 */
[----:B------:R-:W-:Y:S01]  /*0120*/  IADD3 R7, PT, PT, R6, -R7, -R8 ;  /* 0x8000000706077210 */ /* 0x000fe20007ffe808 */
[----:B0-----:R-:W0:Y:S02]  /*0130*/  MUFU.RCP R9, R9 ;  /* 0x0000000900097308 */ /* 0x001e240000001000 */
[----:B0-----:R-:W-:-:S06]  /*0140*/  VIADD R4, R9, 0xffffffe ;  /* 0x0ffffffe09047836 */ /* 0x001fcc0000000000 */
[----:B------:R0:W3:Y:S02]  /*0150*/  F2I.FTZ.U32.TRUNC.NTZ R5, R4 ;  /* 0x0000000400057305 */ /* 0x0000e4000021f000 */
[----:B0-----:R-:W-:Y:S02]  /*0160*/  IMAD.MOV.U32 R4, RZ, RZ, RZ ;  /* 0x000000ffff047224 */ /* 0x001fe400078e00ff */
[----:B---3--:R-:W-:-:S04]  /*0170*/  IMAD.MOV R11, RZ, RZ, -R5 ;  /* 0x000000ffff0b7224 */ /* 0x008fc800078e0a05 */
[----:B------:R-:W-:-:S04]  /*0180*/  IMAD R11, R11, R2, RZ ;  /* 0x000000020b0b7224 */ /* 0x000fc800078e02ff */
[----:B------:R-:W-:-:S06]  /*0190*/  IMAD.HI.U32 R10, R5, R11, R4 ;  /* 0x0000000b050a7227 */ /* 0x000fcc00078e0004 */
[----:B------:R-:W-:-:S04]  /*01a0*/  IMAD.HI.U32 R5, R10, R7, RZ ;  /* 0x000000070a057227 */ /* 0x000fc800078e00ff */
[----:B------:R-:W-:-:S04]  /*01b0*/  IMAD.MOV R4, RZ, RZ, -R5 ;  /* 0x000000ffff047224 */ /* 0x000fc800078e0a05 */
[----:B------:R-:W-:-:S05]  /*01c0*/  IMAD R7, R2, R4, R7 ;  /* 0x0000000402077224 */ /* 0x000fca00078e0207 */
[----:B------:R-:W-:-:S13]  /*01d0*/  ISETP.GE.U32.AND P0, PT, R7, R2, PT ;  /* 0x000000020700720c */ /* 0x000fda0003f06070 */
[----:B------:R-:W-:Y:S02]  /*01e0*/  @P0 IMAD.IADD R7, R7, 0x1, -R2 ;  /* 0x0000000107070824 */ /* 0x000fe400078e0a02 */
[----:B------:R-:W-:-:S03]  /*01f0*/  @P0 VIADD R5, R5, 0x1 ;  /* 0x0000000105050836 */ /* 0x000fc60000000000 */
[----:B------:R-:W-:-:S13]  /*0200*/  ISETP.GE.U32.AND P1, PT, R7, R2, PT ;  /* 0x000000020700720c */ /* 0x000fda0003f26070 */
[----:B------:R-:W-:Y:S01]  /*0210*/  @P1 VIADD R5, R5, 0x1 ;  /* 0x0000000105051836 */ /* 0x000fe20000000000 */
[----:B------:R-:W-:-:S05]  /*0220*/  @!P2 LOP3.LUT R5, RZ, R2, RZ, 0x33, !PT ;  /* 0x00000002ff05a212 */ /* 0x000fca00078e33ff */
[----:B------:R-:W-:-:S05]  /*0230*/  IMAD.IADD R8, R8, 0x1, R5 ;  /* 0x0000000108087824 */ /* 0x000fca00078e0205 */
[C---:B------:R-:W-:Y:S02]  /*0240*/  LOP3.LUT R4, R8.reuse, 0x3, RZ, 0xc0, !PT ;  /* 0x0000000308047812 */ /* 0x040fe400078ec0ff */
[----:B------:R-:W-:Y:S02]  /*0250*/  ISETP.GE.U32.AND P0, PT, R8, 0x3, PT ;  /* 0x000000030800780c */ /* 0x000fe40003f06070 */
[----:B------:R-:W-:-:S13]  /*0260*/  ISETP.NE.AND P1, PT, R4, 0x3, PT ;  /* 0x000000030400780c */ /* 0x000fda0003f25270 */
[----:B-12---:R-:W-:Y:S05]  /*0270*/  @!P1 BRA `(.L_x_1) ;  /* 0x0000000000709947 */ /* 0x006fea0003800000 */
[----:B------:R-:W0:Y:S01]  /*0280*/  LDC.64 R4, c[0x0][0x380] ;  /* 0x0000e000ff047b82 */ /* 0x000e220000000a00 */
[----:B------:R-:W-:-:S05]  /*0290*/  VIADD R8, R8, 0x1 ;  /* 0x0000000108087836 */ /* 0x000fca0000000000 */
[----:B------:R-:W-:Y:S02]  /*02a0*/  LOP3.LUT R8, R8, 0x3, RZ, 0xc0, !PT ;  /* 0x0000000308087812 */ /* 0x000fe400078ec0ff */
[----:B------:R-:W1:Y:S03]  /*02b0*/  LDC.64 R6, c[0x0][0x380] ;  /* 0x0000e000ff067b82 */ /* 0x000e660000000a00 */
[----:B------:R-:W-:Y:S01]  /*02c0*/  IMAD.MOV R16, RZ, RZ, -R8 ;  /* 0x000000ffff107224 */ /* 0x000fe200078e0a08 */
[----:B0-----:R-:W-:-:S04]  /*02d0*/  IADD3 R20, P1, PT, R0, R4, RZ ;  /* 0x0000000400147210 */ /* 0x001fc80007f3e0ff */
[C---:B------:R-:W-:Y:S01]  /*02e0*/  LEA.HI.X.SX32 R19, R0.reuse, R5, 0x1, P1 ;  /* 0x0000000500137211 */ /* 0x040fe200008f0eff */
[----:B-1----:R-:W-:-:S08]  /*02f0*/  IMAD.WIDE R6, R0, 0x2, R6 ;  /* 0x0000000200067825 */ /* 0x002fd000078e0206 */
.L_x_2:
[----:B------:R-:W-:Y:S02]  /*0300*/  SHF.R.S32.HI R18, RZ, 0x1f, R3 ;  /* 0x0000001fff127819 */ /* 0x000fe40000011403 */
[C---:B------:R-:W-:Y:S02]  /*0310*/  IADD3 R10, P1, PT, R3.reuse, R20, RZ ;  /* 0x00000014030a7210 */ /* 0x040fe40007f3e0ff */
[----:B------:R-:W-:Y:S02]  /*0320*/  IADD3 R12, P2, PT, R6, R3, RZ ;  /* 0x00000003060c7210 */ /* 0x000fe40007f5e0ff */
[----:B------:R-:W-:Y:S01]  /*0330*/  IADD3 R8, P3, PT, R3, R4, RZ ;  /* 0x0000000403087210 */ /* 0x000fe20007f7e0ff */
[C---:B------:R-:W-:Y:S02]  /*0340*/  IMAD.X R11, R18.reuse, 0x1, R19, P1 ;  /* 0x00000001120b7824 */ /* 0x040fe400008e0613 */
[----:B------:R-:W-:Y:S02]  /*0350*/  IMAD.X R13, R7, 0x1, R18, P2 ;  /* 0x00000001070d7824 */ /* 0x000fe400010e0612 */
[----:B------:R-:W-:-:S02]  /*0360*/  IMAD.X R9, R18, 0x1, R5, P3 ;  /* 0x0000000112097824 */ /* 0x000fc400018e0605 */
[----:B------:R-:W2:Y:S04]  /*0370*/  LDG.E.U8 R11, desc[UR4][R10.64] ;  /* 0x000000040a0b7981 */ /* 0x000ea8000c1e1100 */
[----:B------:R-:W2:Y:S04]  /*0380*/  LDG.E.U8 R12, desc[UR4][R12.64] ;  /* 0x000000040c0c7981 */ /* 0x000ea8000c1e1100 */
[----:B------:R-:W2:Y:S01]  /*0390*/  LDG.E.U8 R8, desc[UR4][R8.64] ;  /* 0x0000000408087981 */ /* 0x000ea2000c1e1100 */
[----:B0-----:R-:W-:Y:S01]  /*03a0*/  IADD3 R14, P1, PT, R3, UR6, RZ ;  /* 0x00000006030e7c10 */ /* 0x001fe2000ff3e0ff */
[----:B------:R-:W-:-:S02]  /*03b0*/  VIADD R16, R16, 0x1 ;  /* 0x0000000110107836 */ /* 0x000fc40000000000 */
[----:B------:R-:W-:Y:S01]  /*03c0*/  IMAD.IADD R3, R3, 0x1, R2 ;  /* 0x0000000103037824 */ /* 0x000fe200078e0202 */
[----:B--2---:R-:W-:-:S05]  /*03d0*/  IADD3 R15, PT, PT, R12, R11, R8 ;  /* 0x0000000b0c0f7210 */ /* 0x004fca0007ffe008 */
[----:B------:R-:W-:Y:S01]  /*03e0*/  IMAD R17, R15, 0x5556, RZ ;  /* 0x000055560f117824 */ /* 0x000fe200078e02ff */
[----:B------:R-:W-:Y:S02]  /*03f0*/  IADD3.X R15, PT, PT, R18, UR7, RZ, P1, !PT ;  /* 0x00000007120f7c10 */ /* 0x000fe40008ffe4ff */
[----:B------:R-:W-:Y:S02]  /*0400*/  ISETP.NE.AND P1, PT, R16, RZ, PT ;  /* 0x000000ff1000720c */ /* 0x000fe40003f25270 */
[----:B------:R-:W-:-:S05]  /*0410*/  SHF.R.U32.HI R17, RZ, 0x10, R17 ;  /* 0x00000010ff117819 */ /* 0x000fca0000011611 */
[----:B------:R0:W-:Y:S06]  /*0420*/  STG.E.U8 desc[UR4][R14.64], R17 ;  /* 0x000000110e007986 */ /* 0x0001ec000c101104 */
[----:B------:R-:W-:Y:S05]  /*0430*/  @P1 BRA `(.L_x_2) ;  /* 0xfffffffc00b01947 */ /* 0x000fea000383ffff */
.L_x_1:
[----:B------:R-:W-:Y:S05]  /*0440*/  BSYNC.RECONVERGENT B0 ;  /* 0x0000000000007941 */ /* 0x000fea0003800200 */
.L_x_0:
[----:B------:R-:W-:Y:S05]  /*0450*/  @!P0 EXIT ;  /* 0x000000000000894d */ /* 0x000fea0003800000 */
[----:B------:R-:W-:Y:S01]  /*0460*/  SHF.R.S32.HI R5, RZ, 0x1f, R0 ;  /* 0x0000001fff057819 */ /* 0x000fe20000011400 */
[----:B------:R-:W1:Y:S01]  /*0470*/  LDCU.128 UR8, c[0x0][0x380] ;  /* 0x00007000ff0877ac */ /* 0x000e620008000c00 */
[----:B------:R-:W-:-:S07]  /*0480*/  SHF.R.S32.HI R4, RZ, 0x1f, R2 ;  /* 0x0000001fff047819 */ /* 0x000fce0000011402 */
.L_x_3:
[----:B0-----:R-:W-:Y:S02]  /*0490*/  SHF.R.S32.HI R15, RZ, 0x1f, R3 ;  /* 0x0000001fff0f7819 */ /* 0x001fe40000011403 */
[----:B-1----:R-:W-:-:S04]  /*04a0*/  IADD3 R16, P0, PT, R3, UR8, RZ ;  /* 0x0000000803107c10 */ /* 0x002fc8000ff1e0ff */
[----:B------:R-:W-:Y:S02]  /*04b0*/  IADD3.X R17, PT, PT, R15, UR9, RZ, P0, !PT ;  /* 0x000000090f117c10 */ /* 0x000fe400087fe4ff */
[----:B------:R-:W-:-:S03]  /*04c0*/  IADD3 R10, P0, PT, R16, R0, RZ ;  /* 0x00000000100a7210 */ /* 0x000fc60007f1e0ff */
[----:B------:R-:W2:Y:S02]  /*04d0*/  LDG.E.U8 R7, desc[UR4][R16.64] ;  /* 0x0000000410077981 */ /* 0x000ea4000c1e1100 */
[----:B------:R-:W-:Y:S01]  /*04e0*/  IMAD.X R11, R5, 0x1, R17, P0 ;  /* 0x00000001050b7824 */ /* 0x000fe200000e0611 */
[----:B------:R-:W-:-:S04]  /*04f0*/  IADD3 R12, P0, PT, R10, R0, RZ ;  /* 0x000000000a0c7210 */ /* 0x000fc80007f1e0ff */
[----:B------:R-:W2:Y:S01]  /*0500*/  LDG.E.U8 R10, desc[UR4][R10.64] ;  /* 0x000000040a0a7981 */ /* 0x000ea2000c1e1100 */
[----:B------:R-:W-:-:S05]  /*0510*/  IMAD.X R13, R5, 0x1, R11, P0 ;  /* 0x00000001050d7824 */ /* 0x000fca00000e060b */
[----:B------:R-:W2:Y:S01]  /*0520*/  LDG.E.U8 R12, desc[UR4][R12.64] ;  /* 0x000000040c0c7981 */ /* 0x000ea2000c1e1100 */
[----:B------:R-:W-:Y:S02]  /*0530*/  IADD3 R6, P0, PT, R16, R2, RZ ;  /* 0x0000000210067210 */ /* 0x000fe40007f1e0ff */
[----:B------:R-:W-:Y:S02]  /*0540*/  IADD3 R8, P1, PT, R3, UR10, RZ ;  /* 0x0000000a03087c10 */ /* 0x000fe4000ff3e0ff */
[----:B--2---:R-:W-:Y:S01]  /*0550*/  IADD3 R9, PT, PT, R12, R10, R7 ;  /* 0x0000000a0c097210 */ /* 0x004fe20007ffe007 */
[----:B------:R-:W-:Y:S01]  /*0560*/  IMAD.X R7, R4, 0x1, R17, P0 ;  /* 0x0000000104077824 */ /* 0x000fe200000e0611 */
[----:B------:R-:W-:-:S03]  /*0570*/  IADD3 R14, P0, PT, R6, R0, RZ ;  /* 0x00000000060e7210 */ /* 0x000fc60007f1e0ff */
[----:B------:R-:W-:Y:S01]  /*0580*/  IMAD R21, R9, 0x5556, RZ ;  /* 0x0000555609157824 */ /* 0x000fe200078e02ff */
[----:B------:R-:W-:Y:S01]  /*0590*/  IADD3.X R9, PT, PT, R15, UR11, RZ, P1, !PT ;  /* 0x0000000b0f097c10 */ /* 0x000fe20008ffe4ff */
[----:B------:R-:W-:Y:S01]  /*05a0*/  IMAD.X R15, R5, 0x1, R7, P0 ;  /* 0x00000001050f7824 */ /* 0x000fe200000e0607 */
[----:B------:R-:W-:Y:S02]  /*05b0*/  IADD3 R16, P0, PT, R14, R0, RZ ;  /* 0x000000000e107210 */ /* 0x000fe40007f1e0ff */
[----:B------:R-:W-:-:S03]  /*05c0*/  SHF.R.U32.HI R21, RZ, 0x10, R21 ;  /* 0x00000010ff157819 */ /* 0x000fc60000011615 */
[----:B------:R-:W-:Y:S02]  /*05d0*/  IMAD.X R17, R5, 0x1, R15, P0 ;  /* 0x0000000105117824 */ /* 0x000fe400000e060f */
[----:B------:R0:W-:Y:S04]  /*05e0*/  STG.E.U8 desc[UR4][R8.64], R21 ;  /* 0x0000001508007986 */ /* 0x0001e8000c101104 */
[----:B------:R-:W2:Y:S04]  /*05f0*/  LDG.E.U8 R14, desc[UR4][R14.64] ;  /* 0x000000040e0e7981 */ /* 0x000ea8000c1e1100 */
[----:B------:R-:W2:Y:S04]  /*0600*/  LDG.E.U8 R16, desc[UR4][R16.64] ;  /* 0x0000000410107981 */ /* 0x000ea8000c1e1100 */
[----:B------:R-:W2:Y:S01]  /*0610*/  LDG.E.U8 R11, desc[UR4][R6.64] ;  /* 0x00000004060b7981 */ /* 0x000ea2000c1e1100 */
[----:B------:R-:W-:-:S02]  /*0620*/  IADD3 R10, P1, PT, R6, R2, RZ ;  /* 0x00000002060a7210 */ /* 0x000fc40007f3e0ff */
[----:B------:R-:W-:Y:S02]  /*0630*/  IADD3 R12, P0, PT, R8, R2, RZ ;  /* 0x00000002080c7210 */ /* 0x000fe40007f1e0ff */
[----:B--2---:R-:W-:Y:S01]  /*0640*/  IADD3 R13, PT, PT, R16, R14, R11 ;  /* 0x0000000e100d7210 */ /* 0x004fe20007ffe00b */
[----:B------:R-:W-:Y:S01]  /*0650*/  IMAD.X R11, R4, 0x1, R7, P1 ;  /* 0x00000001040b7824 */ /* 0x000fe200008e0607 */
[----:B------:R-:W-:-:S03]  /*0660*/  IADD3 R18, P1, PT, R10, R0, RZ ;  /* 0x000000000a127210 */ /* 0x000fc60007f3e0ff */
[----:B------:R-:W-:Y:S02]  /*0670*/  IMAD R20, R13, 0x5556, RZ ;  /* 0x000055560d147824 */ /* 0x000fe400078e02ff */
[----:B------:R-:W-:Y:S01]  /*0680*/  IMAD.X R13, R4, 0x1, R9, P0 ;  /* 0x00000001040d7824 */ /* 0x000fe200000e0609 */
[----:B------:R-:W-:Y:S01]  /*0690*/  IADD3 R14, P0, PT, R18, R0, RZ ;  /* 0x00000000120e7210 */ /* 0x000fe20007f1e0ff */
[----:B------:R-:W-:Y:S01]  /*06a0*/  IMAD.X R19, R5, 0x1, R11, P1 ;  /* 0x0000000105137824 */ /* 0x000fe200008e060b */
[----:B0-----:R-:W-:-:S03]  /*06b0*/  SHF.R.U32.HI R21, RZ, 0x10, R20 ;  /* 0x00000010ff157819 */ /* 0x001fc60000011614 */
        /* <DEDUP_REMOVED lines=12> */
[----:B0-----:R-:W-:Y:S01]  /*0780*/  IADD3 R12, P0, PT, R16, R0, RZ ;  /* 0x00000000100c7210 */ /* 0x001fe20007f1e0ff */
[----:B------:R-:W-:Y:S01]  /*0790*/  IMAD.X R17, R5, 0x1, R7, P1 ;  /* 0x0000000105117824 */ /* 0x000fe200008e0607 */
[----:B------:R-:W-:-:S03]  /*07a0*/  SHF.R.U32.HI R15, RZ, 0x10, R20 ;  /* 0x00000010ff0f7819 */ /* 0x000fc60000011614 */
[----:B------:R-:W-:Y:S02]  /*07b0*/  IMAD.X R13, R5, 0x1, R17, P0 ;  /* 0x00000001050d7824 */ /* 0x000fe400000e0611 */
[----:B------:R2:W-:Y:S04]  /*07c0*/  STG.E.U8 desc[UR4][R8.64], R15 ;  /* 0x0000000f08007986 */ /* 0x0005e8000c101104 */
[----:B------:R-:W3:Y:S04]  /*07d0*/  LDG.E.U8 R6, desc[UR4][R6.64] ;  /* 0x0000000406067981 */ /* 0x000ee8000c1e1100 */
[----:B------:R-:W3:Y:S04]  /*07e0*/  LDG.E.U8 R17, desc[UR4][R16.64] ;  /* 0x0000000410117981 */ /* 0x000ee8000c1e1100 */
[----:B------:R-:W3:Y:S01]  /*07f0*/  LDG.E.U8 R12, desc[UR4][R12.64] ;  /* 0x000000040c0c7981 */ /* 0x000ee2000c1e1100 */
[----:B------:R-:W-:Y:S01]  /*0800*/  IADD3 R10, P0, PT, R8, R2, RZ ;  /* 0x00000002080a7210 */ /* 0x000fe20007f1e0ff */
[----:B------:R-:W-:Y:S01]  /*0810*/  IMAD R3, R2, 0x4, R3 ;  /* 0x0000000402037824 */ /* 0x000fe200078e0203 */
[----:B---3--:R-:W-:-:S05]  /*0820*/  IADD3 R11, PT, PT, R12, R17, R6 ;  /* 0x000000110c0b7210 */ /* 0x008fca0007ffe006 */
[----:B------:R-:W-:Y:S02]  /*0830*/  IMAD R19, R11, 0x5556, RZ ;  /* 0x000055560b137824 */ /* 0x000fe400078e02ff */
[----:B------:R-:W-:-:S03]  /*0840*/  IMAD.X R11, R4, 0x1, R9, P0 ;  /* 0x00000001040b7824 */ /* 0x000fc600000e0609 */
[----:B------:R-:W-:-:S05]  /*0850*/  SHF.R.U32.HI R19, RZ, 0x10, R19 ;  /* 0x00000010ff137819 */ /* 0x000fca0000011613 */
[----:B------:R2:W-:Y:S01]  /*0860*/  STG.E.U8 desc[UR4][R10.64], R19 ;  /* 0x000000130a007986 */ /* 0x0005e2000c101104 */
[----:B------:R-:W-:-:S13]  /*0870*/  ISETP.GE.AND P0, PT, R3, R0, PT ;  /* 0x000000000300720c */ /* 0x000fda0003f06270 */
[----:B--2---:R-:W-:Y:S05]  /*0880*/  @!P0 BRA `(.L_x_3) ;  /* 0xfffffffc00008947 */ /* 0x004fea000383ffff */
[----:B------:R-:W-:Y:S05]  /*0890*/  EXIT ;  /* 0x000000000000794d */ /* 0x000fea0003800000 */
.L_x_4:
[----:B------:R-:W-:-:S00]  /*08a0*/  BRA `(.L_x_4) ;  /* 0xfffffffc00fc7947 */ /* 0x000fc0000383ffff */
[----:B------:R-:W-:-:S00]  /*08b0*/  NOP ;  /* 0x0000000000007918 */ /* 0x000fc00000000000 */
        /* <DEDUP_REMOVED lines=12> */
.L_x_10:


//--------------------- .text._Z24greyScaleCoalescedKernelPhS_ii --------------------------
	.section	.text._Z24greyScaleCoalescedKernelPhS_ii,"ax",@progbits
	.align	128
        .global         _Z24greyScaleCoalescedKernelPhS_ii
        .type           _Z24greyScaleCoalescedKernelPhS_ii,@function
        .size           _Z24greyScaleCoalescedKernelPhS_ii,(.L_x_11 - _Z24greyScaleCoalescedKernelPhS_ii)
        .other          _Z24greyScaleCoalescedKernelPhS_ii,@"STO_CUDA_ENTRY STV_DEFAULT"
_Z24greyScaleCoalescedKernelPhS_ii:
.text._Z24greyScaleCoalescedKernelPhS_ii:
[----:B------:R-:W-:Y:S01]  /*0000*/  LDC R1, c[0x0][0x37c] ;  /* 0x0000df00ff017b82 */ /* 0x000fe20000000800 */
[----:B------:R-:W0:Y:S01]  /*0010*/  S2R R3, SR_CTAID.X ;  /* 0x0000000000037919 */ /* 0x000e220000002500 */
[----:B------:R-:W0:Y:S01]  /*0020*/  LDCU UR4, c[0x0][0x360] ;  /* 0x00006c00ff0477ac */ /* 0x000e220008000800 */
[----:B------:R-:W0:Y:S01]  /*0030*/  S2R R0, SR_TID.X ;  /* 0x0000000000007919 */ /* 0x000e220000002100 */
[----:B------:R-:W1:Y:S01]  /*0040*/  LDCU UR6, c[0x0][0x390] ;  /* 0x00007200ff0677ac */ /* 0x000e620008000800 */
[----:B0-----:R-:W-:-:S05]  /*0050*/  IMAD R3, R3, UR4, R0 ;  /* 0x0000000403037c24 */ /* 0x001fca000f8e0200 */
[----:B-1----:R-:W-:-:S13]  /*0060*/  ISETP.GE.AND P0, PT, R3, UR6, PT ;  /* 0x0000000603007c0c */ /* 0x002fda000bf06270 */
[----:B------:R-:W-:Y:S05]  /*0070*/  @P0 EXIT ;  /* 0x000000000000094d */ /* 0x000fea0003800000 */
[----:B------:R-:W0:Y:S01]  /*0080*/  LDC R0, c[0x0][0x394] ;  /* 0x0000e500ff007b82 */ /* 0x000e220000000800 */
[----:B------:R-:W1:Y:S01]  /*0090*/  LDCU.64 UR4, c[0x0][0x358] ;  /* 0x00006b00ff0477ac */ /* 0x000e620008000a00 */
[----:B------:R-:W-:Y:S01]  /*00a0*/  BSSY.RECONVERGENT B0, `(.L_x_5) ;  /* 0x0000032000007945 */ /* 0x000fe20003800200 */
[----:B------:R-:W2:Y:S01]  /*00b0*/  LDCU.128 UR8, c[0x0][0x380] ;  /* 0x00007000ff0877ac */ /* 0x000ea20008000c00 */
[----:B0-----:R-:W0:Y:S01]  /*00c0*/  I2F.U32.RP R8, R0 ;  /* 0x0000000000087306 */ /* 0x001e220000209000 */
[----:B------:R-:W-:Y:S01]  /*00d0*/  IMAD.IADD R2, R3, 0x1, R0 ;  /* 0x0000000103027824 */ /* 0x000fe200078e0200 */
[----:B------:R-:W-:-:S04]  /*00e0*/  ISETP.NE.U32.AND P2, PT, R0, RZ, PT ;  /* 0x000000ff0000720c */ /* 0x000fc80003f45070 */
[C---:B------:R-:W-:Y:S02]  /*00f0*/  ISETP.GE.AND P0, PT, R2.reuse, UR6, PT ;  /* 0x0000000602007c0c */ /* 0x040fe4000bf06270 */
[----:B------:R-:W-:Y:S02]  /*0100*/  VIMNMX R7, PT, PT, R2, UR6, !PT ;  /* 0x0000000602077c48 */ /* 0x000fe4000ffe0100 */
        /* <DEDUP_REMOVED lines=23> */
[----:B------:R-:W-:Y:S02]  /*0280*/  VIADD R2, R2, 0x1 ;  /* 0x0000000102027836 */ /* 0x000fe40000000000 */
[----:B------:R-:W-:-:S03]  /*0290*/  IMAD R9, R3, 0x3, RZ ;  /* 0x0000000303097824 */ /* 0x000fc600078e02ff */
[----:B------:R-:W-:-:S05]  /*02a0*/  LOP3.LUT R2, R2, 0x3, RZ, 0xc0, !PT ;  /* 0x0000000302027812 */ /* 0x000fca00078ec0ff */
[----:B------:R-:W-:-:S07]  /*02b0*/  IMAD.MOV R2, RZ, RZ, -R2 ;  /* 0x000000ffff027224 */ /* 0x000fce00078e0a02 */
.L_x_7:
[----:B------:R-:W-:-:S04]  /*02c0*/  IADD3 R4, P1, PT, R9, UR8, RZ ;  /* 0x0000000809047c10 */ /* 0x000fc8000ff3e0ff */
[----:B------:R-:W-:-:S05]  /*02d0*/  LEA.HI.X.SX32 R5, R9, UR9, 0x1, P1 ;  /* 0x0000000909057c11 */ /* 0x000fca00088f0eff */
[----:B0-----:R-:W2:Y:S04]  /*02e0*/  LDG.E.U8 R6, desc[UR4][R4.64] ;  /* 0x0000000404067981 */ /* 0x001ea8000c1e1100 */
[----:B------:R-:W2:Y:S04]  /*02f0*/  LDG.E.U8 R7, desc[UR4][R4.64+0x1] ;  /* 0x0000010404077981 */ /* 0x000ea8000c1e1100 */
[----:B------:R-:W2:Y:S01]  /*0300*/  LDG.E.U8 R8, desc[UR4][R4.64+0x2] ;  /* 0x0000020404087981 */ /* 0x000ea2000c1e1100 */
[----:B------:R-:W-:Y:S02]  /*0310*/  VIADD R2, R2, 0x1 ;  /* 0x0000000102027836 */ /* 0x000fe40000000000 */
[----:B------:R-:W-:Y:S01]  /*0320*/  IMAD R9, R0, 0x3, R9 ;  /* 0x0000000300097824 */ /* 0x000fe200078e0209 */
[----:B--2---:R-:W-:-:S02]  /*0330*/  IADD3 R7, PT, PT, R8, R7, R6 ;  /* 0x0000000708077210 */ /* 0x004fc40007ffe006 */
[----:B------:R-:W-:-:S03]  /*0340*/  IADD3 R6, P1, PT, R3, UR10, RZ ;  /* 0x0000000a03067c10 */ /* 0x000fc6000ff3e0ff */
[----:B------:R-:W-:Y:S01]  /*0350*/  IMAD R11, R7, 0x5556, RZ ;  /* 0x00005556070b7824 */ /* 0x000fe200078e02ff */
[C---:B------:R-:W-:Y:S01]  /*0360*/  LEA.HI.X.SX32 R7, R3.reuse, UR11, 0x1, P1 ;  /* 0x0000000b03077c11 */ /* 0x040fe200088f0eff */
[----:B------:R-:W-:Y:S01]  /*0370*/  IMAD.IADD R3, R3, 0x1, R0 ;  /* 0x0000000103037824 */ /* 0x000fe200078e0200 */
[----:B------:R-:W-:Y:S02]  /*0380*/  ISETP.NE.AND P1, PT, R2, RZ, PT ;  /* 0x000000ff0200720c */ /* 0x000fe40003f25270 */
[----:B------:R-:W-:-:S05]  /*0390*/  SHF.R.U32.HI R11, RZ, 0x10, R11 ;  /* 0x00000010ff0b7819 */ /* 0x000fca000001160b */
[----:B------:R0:W-:Y:S06]  /*03a0*/  STG.E.U8 desc[UR4][R6.64], R11 ;  /* 0x0000000b06007986 */ /* 0x0001ec000c101104 */
[----:B------:R-:W-:Y:S05]  /*03b0*/  @P1 BRA `(.L_x_7) ;  /* 0xfffffffc00c01947 */ /* 0x000fea000383ffff */
.L_x_6:
[----:B------:R-:W-:Y:S05]  /*03c0*/  BSYNC.RECONVERGENT B0 ;  /* 0x0000000000007941 */ /* 0x000fea0003800200 */
.L_x_5:
[----:B------:R-:W-:Y:S05]  /*03d0*/  @!P0 EXIT ;  /* 0x000000000000894d */ /* 0x000fea0003800000 */
[----:B------:R-:W-:Y:S01]  /*03e0*/  SHF.R.S32.HI R2, RZ, 0x1f, R0 ;  /* 0x0000001fff027819 */ /* 0x000fe20000011400 */
[----:B------:R-:W1:Y:S06]  /*03f0*/  LDCU.128 UR8, c[0x0][0x380] ;  /* 0x00007000ff0877ac */ /* 0x000e6c0008000c00 */
.L_x_8:
[----:B--2---:R-:W-:-:S05]  /*0400*/  IMAD R5, R3, 0x3, RZ ;  /* 0x0000000303057824 */ /* 0x004fca00078e02ff */
[----:B-1----:R-:W-:-:S04]  /*0410*/  IADD3 R4, P0, PT, R5, UR8, RZ ;  /* 0x0000000805047c10 */ /* 0x002fc8000ff1e0ff */
[----:B------:R-:W-:-:S05]  /*0420*/  LEA.HI.X.SX32 R5, R5, UR9, 0x1, P0 ;  /* 0x0000000905057c11 */ /* 0x000fca00080f0eff */
[----:B0-----:R-:W2:Y:S04]  /*0430*/  LDG.E.U8 R6, desc[UR4][R4.64] ;  /* 0x0000000404067981 */ /* 0x001ea8000c1e1100 */
[----:B------:R-:W2:Y:S04]  /*0440*/  LDG.E.U8 R7, desc[UR4][R4.64+0x1] ;  /* 0x0000010404077981 */ /* 0x000ea8000c1e1100 */
[----:B------:R-:W2:Y:S01]  /*0450*/  LDG.E.U8 R8, desc[UR4][R4.64+0x2] ;  /* 0x0000020404087981 */ /* 0x000ea2000c1e1100 */
[----:B------:R-:W-:-:S04]  /*0460*/  IADD3 R10, P0, PT, R3, UR10, RZ ;  /* 0x0000000a030a7c10 */ /* 0x000fc8000ff1e0ff */
[----:B------:R-:W-:Y:S02]  /*0470*/  LEA.HI.X.SX32 R11, R3, UR11, 0x1, P0 ;  /* 0x0000000b030b7c11 */ /* 0x000fe400080f0eff */
[----:B--2---:R-:W-:-:S05]  /*0480*/  IADD3 R6, PT, PT, R8, R7, R6 ;  /* 0x0000000708067210 */ /* 0x004fca0007ffe006 */
[----:B------:R-:W-:-:S05]  /*0490*/  IMAD R6, R6, 0x5556, RZ ;  /* 0x0000555606067824 */ /* 0x000fca00078e02ff */
[----:B------:R-:W-:Y:S01]  /*04a0*/  SHF.R.U32.HI R13, RZ, 0x10, R6 ;  /* 0x00000010ff0d7819 */ /* 0x000fe20000011606 */
[----:B------:R-:W-:-:S04]  /*04b0*/  IMAD.WIDE R6, R0, 0x3, R4 ;  /* 0x0000000300067825 */ /* 0x000fc800078e0204 */
[----:B------:R0:W-:Y:S04]  /*04c0*/  STG.E.U8 desc[UR4][R10.64], R13 ;  /* 0x0000000d0a007986 */ /* 0x0001e8000c101104 */
[----:B------:R-:W2:Y:S04]  /*04d0*/  LDG.E.U8 R8, desc[UR4][R6.64] ;  /* 0x0000000406087981 */ /* 0x000ea8000c1e1100 */
[----:B------:R-:W2:Y:S04]  /*04e0*/  LDG.E.U8 R9, desc[UR4][R6.64+0x1] ;  /* 0x0000010406097981 */ /* 0x000ea8000c1e1100 */
[----:B------:R-:W2:Y:S01]  /*04f0*/  LDG.E.U8 R12, desc[UR4][R6.64+0x2] ;  /* 0x00000204060c7981 */ /* 0x000ea2000c1e1100 */
[----:B------:R-:W-:Y:S01]  /*0500*/  IMAD.WIDE R4, R0, 0x3, R6 ;  /* 0x0000000300047825 */ /* 0x000fe200078e0206 */
[----:B--2---:R-:W-:-:S02]  /*0510*/  IADD3 R9, PT, PT, R12, R9, R8 ;  /* 0x000000090c097210 */ /* 0x004fc40007ffe008 */
[----:B------:R-:W-:-:S03]  /*0520*/  IADD3 R8, P0, PT, R10, R0, RZ ;  /* 0x000000000a087210 */ /* 0x000fc60007f1e0ff */
[----:B------:R-:W-:Y:S02]  /*0530*/  IMAD R15, R9, 0x5556, RZ ;  /* 0x00005556090f7824 */ /* 0x000fe400078e02ff */
[----:B------:R-:W-:-:S03]  /*0540*/  IMAD.X R9, R2, 0x1, R11, P0 ;  /* 0x0000000102097824 */ /* 0x000fc600000e060b */
[----:B------:R-:W-:-:S05]  /*0550*/  SHF.R.U32.HI R15, RZ, 0x10, R15 ;  /* 0x00000010ff0f7819 */ /* 0x000fca000001160f */
[----:B------:R1:W-:Y:S04]  /*0560*/  STG.E.U8 desc[UR4][R8.64], R15 ;  /* 0x0000000f08007986 */ /* 0x0003e8000c101104 */
[----:B0-----:R-:W2:Y:S04]  /*0570*/  LDG.E.U8 R10, desc[UR4][R4.64] ;  /* 0x00000004040a7981 */ /* 0x001ea8000c1e1100 */
        /* <DEDUP_REMOVED lines=9> */
[----:B-1----:R-:W3:Y:S04]  /*0610*/  LDG.E.U8 R8, desc[UR4][R6.64] ;  /* 0x0000000406087981 */ /* 0x002ee8000c1e1100 */
[----:B------:R-:W3:Y:S04]  /*0620*/  LDG.E.U8 R9, desc[UR4][R6.64+0x1] ;  /* 0x0000010406097981 */ /* 0x000ee8000c1e1100 */
[----:B------:R-:W3:Y:S01]  /*0630*/  LDG.E.U8 R12, desc[UR4][R6.64+0x2] ;  /* 0x00000204060c7981 */ /* 0x000ee2000c1e1100 */
[----:B------:R-:W-:Y:S01]  /*0640*/  IADD3 R4, P0, PT, R10, R0, RZ ;  /* 0x000000000a047210 */ /* 0x000fe20007f1e0ff */
[----:B------:R-:W-:-:S04]  /*0650*/  IMAD R3, R0, 0x4, R3 ;  /* 0x0000000400037824 */ /* 0x000fc800078e0203 */
[----:B------:R-:W-:Y:S01]  /*0660*/  IMAD.X R5, R2, 0x1, R11, P0 ;  /* 0x0000000102057824 */ /* 0x000fe200000e060b */
[----:B------:R-:W-:Y:S02]  /*0670*/  ISETP.GE.AND P0, PT, R3, UR6, PT ;  /* 0x0000000603007c0c */ /* 0x000fe4000bf06270 */
[----:B---3--:R-:W-:-:S05]  /*0680*/  IADD3 R8, PT, PT, R12, R9, R8 ;  /* 0x000000090c087210 */ /* 0x008fca0007ffe008 */
[----:B------:R-:W-:-:S05]  /*0690*/  IMAD R8, R8, 0x5556, RZ ;  /* 0x0000555608087824 */ /* 0x000fca00078e02ff */
[----:B------:R-:W-:-:S05]  /*06a0*/  SHF.R.U32.HI R9, RZ, 0x10, R8 ;  /* 0x00000010ff097819 */ /* 0x000fca0000011608 */
[----:B------:R2:W-:Y:S01]  /*06b0*/  STG.E.U8 desc[UR4][R4.64], R9 ;  /* 0x0000000904007986 */ /* 0x0005e2000c101104 */
[----:B------:R-:W-:Y:S05]  /*06c0*/  @!P0 BRA `(.L_x_8) ;  /* 0xfffffffc004c8947 */ /* 0x000fea000383ffff */
[----:B------:R-:W-:Y:S05]  /*06d0*/  EXIT ;  /* 0x000000000000794d */ /* 0x000fea0003800000 */
.L_x_9:
        /* <DEDUP_REMOVED lines=10> */
.L_x_11:


//--------------------- .nv.shared.reserved.0     --------------------------
	.section	.nv.shared.reserved.0,"aw",@nobits
	.weak		__nv_reservedSMEM_offset_0_alias
	.size		__nv_reservedSMEM_offset_0_alias, 0, 64
	.other		__nv_reservedSMEM_offset_0_alias,@"STO_CUDA_RESERVED_SHARED STV_DEFAULT"
__nv_reservedSMEM_offset_0_alias:
	.zero		0
	.zero		64


//--------------------- .nv.constant0._Z20greyScaleBasicKernelPhS_ii --------------------------
	.section	.nv.constant0._Z20greyScaleBasicKernelPhS_ii,"a",@progbits
	.sectionflags	@""
	.align	4
.nv.constant0._Z20greyScaleBasicKernelPhS_ii:
	.zero		920


//--------------------- .nv.constant0._Z24greyScaleCoalescedKernelPhS_ii --------------------------
	.section	.nv.constant0._Z24greyScaleCoalescedKernelPhS_ii,"a",@progbits
	.sectionflags	@""
	.align	4
.nv.constant0._Z24greyScaleCoalescedKernelPhS_ii:
	.zero		920


//--------------------- SYMBOLS --------------------------

	.type		.nv.reservedSmem.offset0,@object
	.size		.nv.reservedSmem.offset0,0x4
